//
// Generated by NVIDIA NVVM Compiler
//
// Compiler Build ID: CL-36424714
// Cuda compilation tools, release 13.0, V13.0.88
// Based on NVVM 20.0.0
//

.version 9.0
.target sm_100
.address_size 64

	// .globl	_Z14hello_from_gpuv
.extern .func  (.param .b32 func_retval0) vprintf
(
	.param .b64 vprintf_param_0,
	.param .b64 vprintf_param_1
)
;
.global .align 1 .b8 $str[48] = {72, 101, 108, 108, 111, 32, 119, 111, 114, 108, 100, 32, 102, 114, 111, 109, 32, 98, 108, 111, 99, 107, 45, 37, 100, 32, 97, 110, 100, 32, 116, 104, 114, 101, 97, 100, 45, 40, 37, 100, 44, 32, 37, 100, 41, 33, 10};

.visible .entry _Z14hello_from_gpuv()
{
	.local .align 8 .b8 	__local_depot0[16];
	.reg .b64 	%SP;
	.reg .b64 	%SPL;
	.reg .b32 	%r<6>;
	.reg .b64 	%rd<5>;

	mov.u64 	%SPL, __local_depot0;
	cvta.local.u64 	%SP, %SPL;
	add.u64 	%rd1, %SP, 0;
	add.u64 	%rd2, %SPL, 0;
	mov.u32 	%r1, %ctaid.x;
	mov.u32 	%r2, %tid.x;
	mov.u32 	%r3, %tid.y;
	st.local.v2.u32 	[%rd2], {%r1, %r2};
	st.local.u32 	[%rd2+8], %r3;
	mov.u64 	%rd3, $str;
	cvta.global.u64 	%rd4, %rd3;
	{ // callseq 0, 0
	.param .b64 param0;
	st.param.b64 	[param0], %rd4;
	.param .b64 param1;
	st.param.b64 	[param1], %rd1;
	.param .b32 retval0;
	call.uni (retval0), 
	vprintf, 
	(
	param0, 
	param1
	);
	ld.param.b32 	%r4, [retval0];
	} // callseq 0
	ret;

}


// ===== COMPILED SASS (sm_100) =====

	.target	sm_100

	.elftype	@"ET_EXEC"


//--------------------- .note.nv.tkinfo           --------------------------
	.section	.note.nv.tkinfo,"",@"SHT_NOTE"
	.sectionflags	@"SHF_NOTE_NV_TKINFO"
	.tkinfo
        /*0018*/ 	.word	0x00000002
        /*0030*/ 	.string	""
        /*0030*/ 	.string	"ptxas"
        /*0030*/ 	.string	"Cuda compilation tools, release 13.0, V13.0.88"
        /*0030*/ 	.string	"Build cuda_13.0.r13.0/compiler.36424714_0"
        /*0030*/ 	.string	"-arch sm_100 -m 64 "



//--------------------- .note.nv.cuinfo           --------------------------
	.section	.note.nv.cuinfo,"",@"SHT_NOTE"
	.sectionflags	@"SHF_NOTE_NV_CUINFO"
        /*0018*/ 	.short	0x0002
        /*001a*/ 	.short	0x0064
        /*001c*/ 	.short	0x0082
	.zero		2


//--------------------- .nv.info                  --------------------------
	.section	.nv.info,"",@"SHT_CUDA_INFO"
	.align	4


	//----- nvinfo : EIATTR_REGCOUNT
	.align		4
        /*0000*/ 	.byte	0x04, 0x2f
        /*0002*/ 	.short	(.L_2 - .L_1)
	.align		4
.L_1:
        /*0004*/ 	.word	index@(_Z14hello_from_gpuv)
        /*0008*/ 	.word	0x00000018


	//----- nvinfo : EIATTR_FRAME_SIZE
	.align		4
.L_2:
        /*000c*/ 	.byte	0x04, 0x11
        /*000e*/ 	.short	(.L_4 - .L_3)
	.align		4
.L_3:
        /*0010*/ 	.word	index@(_Z14hello_from_gpuv)
        /*0014*/ 	.word	0x00000010


	//----- nvinfo : EIATTR_MIN_STACK_SIZE
	.align		4
.L_4:
        /*0018*/ 	.byte	0x04, 0x12
        /*001a*/ 	.short	(.L_6 - .L_5)
	.align		4
.L_5:
        /*001c*/ 	.word	index@(_Z14hello_from_gpuv)
        /*0020*/ 	.word	0x00000010
.L_6:


//--------------------- .nv.compat                --------------------------
	.section	.nv.compat,"",@"SHT_CUDA_COMPAT_INFO"
	.align	4
        /*0000*/ 	.byte	0x02, 0x09, 0x00, 0x00, 0x02, 0x02, 0x01, 0x00, 0x02, 0x05, 0x05, 0x00, 0x03, 0x07, 0x01, 0x01
        /*0010*/ 	.byte	0x02, 0x03, 0x00, 0x00, 0x02, 0x06, 0x01, 0x00, 0x04, 0x0b, 0x08, 0x00, 0x09, 0x00, 0x00, 0x00
        /*0020*/ 	.byte	0x00, 0x00, 0x00, 0x00


//--------------------- .nv.info._Z14hello_from_gpuv --------------------------
	.section	.nv.info._Z14hello_from_gpuv,"",@"SHT_CUDA_INFO"
	.sectionflags	@""
	.align	4


	//----- nvinfo : EIATTR_CUDA_API_VERSION
	.align		4
        /*0000*/ 	.byte	0x04, 0x37
        /*0002*/ 	.short	(.L_8 - .L_7)
.L_7:
        /*0004*/ 	.word	0x00000082


	//----- nvinfo : EIATTR_SPARSE_MMA_MASK
	.align		4
.L_8:
        /*0008*/ 	.byte	0x03, 0x50
        /*000a*/ 	.short	0x0000


	//----- nvinfo : EIATTR_MAXREG_COUNT
	.align		4
        /*000c*/ 	.byte	0x03, 0x1b
        /*000e*/ 	.short	0x00ff


	//----- nvinfo : EIATTR_EXTERNS
	.align		4
        /*0010*/ 	.byte	0x04, 0x0f
        /*0012*/ 	.short	(.L_10 - .L_9)


	//   ....[0]....
	.align		4
.L_9:
        /*0014*/ 	.word	index@(vprintf)


	//----- nvinfo : EIATTR_MERCURY_ISA_VERSION
	.align		4
.L_10:
        /*0018*/ 	.byte	0x03, 0x5f
        /*001a*/ 	.short	0x0101


	//----- nvinfo : EIATTR_VRC_CTA_INIT_COUNT
	.align		4
        /*001c*/ 	.byte	0x02, 0x4a
	.zero		1
	.zero		1


	//----- nvinfo : EIATTR_SYSCALL_OFFSETS
	.align		4
        /*0020*/ 	.byte	0x04, 0x46
        /*0022*/ 	.short	(.L_12 - .L_11)


	//   ....[0]....
.L_11:
        /*0024*/ 	.word	0x00000110


	//----- nvinfo : EIATTR_EXIT_INSTR_OFFSETS
	.align		4
.L_12:
        /*0028*/ 	.byte	0x04, 0x1c
        /*002a*/ 	.short	(.L_14 - .L_13)


	//   ....[0]....
.L_13:
        /*002c*/ 	.word	0x00000120


	//----- nvinfo : EIATTR_SW_WAR
	.align		4
.L_14:
        /*0030*/ 	.byte	0x04, 0x36
        /*0032*/ 	.short	(.L_16 - .L_15)
.L_15:
        /*0034*/ 	.word	0x00000008
.L_16:


//--------------------- .nv.callgraph             --------------------------
	.section	.nv.callgraph,"",@"SHT_CUDA_CALLGRAPH"
	.align	4
	.sectionentsize	8
	.align		4
        /*0000*/ 	.word	0x00000000
	.align		4
        /*0004*/ 	.word	0xffffffff
	.align		4
        /*0008*/ 	.word	index@(_Z14hello_from_gpuv)
	.align		4
        /*000c*/ 	.word	index@(vprintf)
	.align		4
        /*0010*/ 	.word	0x00000000
	.align		4
        /*0014*/ 	.word	0xfffffffe
	.align		4
        /*0018*/ 	.word	0x00000000
	.align		4
        /*001c*/ 	.word	0xfffffffd
	.align		4
        /*0020*/ 	.word	0x00000000
	.align		4
        /*0024*/ 	.word	0xfffffffc


//--------------------- .nv.constant4             --------------------------
	.section	.nv.constant4,"a",@progbits
	.align	8
	.align		8
.nv.constant4:
        /*0000*/ 	.dword	vprintf
	.align		8
        /*0008*/ 	.dword	$str


//--------------------- .text._Z14hello_from_gpuv --------------------------
	.section	.text._Z14hello_from_gpuv,"ax",@progbits
	.align	128
        .global         _Z14hello_from_gpuv
        .type           _Z14hello_from_gpuv,@function
        .size           _Z14hello_from_gpuv,(.L_x_2 - _Z14hello_from_gpuv)
        .other          _Z14hello_from_gpuv,@"STO_CUDA_ENTRY STV_DEFAULT"
_Z14hello_from_gpuv:
.text._Z14hello_from_gpuv:
[----:B------:R-:W0:Y:S01]  /*0000*/  LDC R1, c[0x0][0x37c] ;  /* 0x0000df00ff017b82 */ /* 0x000e220000000800 */
[----:B------:R-:W1:Y:S01]  /*0010*/  S2R R8, SR_CTAID.X ;  /* 0x0000000000087919 */ /* 0x000e620000002500 */
[----:B0-----:R-:W-:Y:S01]  /*0020*/  VIADD R1, R1, 0xfffffff0 ;  /* 0xfffffff001017836 */ /* 0x001fe20000000000 */
[----:B------:R-:W-:Y:S01]  /*0030*/  MOV R0, 0x0 ;  /* 0x0000000000007802 */ /* 0x000fe20000000f00 */
[----:B------:R-:W0:Y:S01]  /*0040*/  LDCU UR4, c[0x0][0x2f8] ;  /* 0x00005f00ff0477ac */ /* 0x000e220008000800 */
[----:B------:R-:W1:Y:S03]  /*0050*/  S2R R9, SR_TID.X ;  /* 0x0000000000097919 */ /* 0x000e660000002100 */
[----:B------:R2:W3:Y:S01]  /*0060*/  LDC.64 R2, c[0x4][R0] ;  /* 0x0100000000027b82 */ /* 0x0004e20000000a00 */
[----:B------:R-:W4:Y:S01]  /*0070*/  LDCU.64 UR6, c[0x4][0x8] ;  /* 0x01000100ff0677ac */ /* 0x000f220008000a00 */
[----:B------:R-:W5:Y:S01]  /*0080*/  S2R R10, SR_TID.Y ;  /* 0x00000000000a7919 */ /* 0x000f620000002200 */
[----:B------:R-:W2:Y:S01]  /*0090*/  LDCU UR5, c[0x0][0x2fc] ;  /* 0x00005f80ff0577ac */ /* 0x000ea20008000800 */
[----:B0-----:R-:W-:Y:S01]  /*00a0*/  IADD3 R6, P0, PT, R1, UR4, RZ ;  /* 0x0000000401067c10 */ /* 0x001fe2000ff1e0ff */
[----:B----4-:R-:W-:Y:S01]  /*00b0*/  IMAD.U32 R4, RZ, RZ, UR6 ;  /* 0x00000006ff047e24 */ /* 0x010fe2000f8e00ff */
[----:B------:R-:W-:-:S03]  /*00c0*/  MOV R5, UR7 ;  /* 0x0000000700057c02 */ /* 0x000fc60008000f00 */
[----:B--2---:R-:W-:Y:S01]  /*00d0*/  IMAD.X R7, RZ, RZ, UR5, P0 ;  /* 0x00000005ff077e24 */ /* 0x004fe200080e06ff */
[----:B-1----:R0:W-:Y:S04]  /*00e0*/  STL.64 [R1], R8 ;  /* 0x0000000801007387 */ /* 0x0021e80000100a00 */
[----:B-----5:R0:W-:Y:S03]  /*00f0*/  STL [R1+0x8], R10 ;  /* 0x0000080a01007387 */ /* 0x0201e60000100800 */
[----:B------:R-:W-:-:S07]  /*0100*/  LEPC R20, `(.L_x_0) ;  /* 0x000000001014794e */ /* 0x000fce0000000000 */
[----:B0--3--:R-:W-:Y:S05]  /*0110*/  CALL.ABS.NOINC R2 ;  /* 0x0000000002007343 */ /* 0x009fea0003c00000 */
.L_x_0:
[----:B------:R-:W-:Y:S05]  /*0120*/  EXIT ;  /* 0x000000000000794d */ /* 0x000fea0003800000 */
.L_x_1:
[----:B------:R-:W-:-:S00]  /*0130*/  BRA `(.L_x_1) ;  /* 0xfffffffc00fc7947 */ /* 0x000fc0000383ffff */
[----:B------:R-:W-:-:S00]  /*0140*/  NOP ;  /* 0x0000000000007918 */ /* 0x000fc00000000000 */
        /* <DEDUP_REMOVED lines=11> */
.L_x_2:


//--------------------- .nv.global.init           --------------------------
	.section	.nv.global.init,"aw",@progbits
.nv.global.init:
	.type		$str,@object
	.size		$str,(.L_0 - $str)
$str:
        /*0000*/ 	.byte	0x48, 0x65, 0x6c, 0x6c, 0x6f, 0x20, 0x77, 0x6f, 0x72, 0x6c, 0x64, 0x20, 0x66, 0x72, 0x6f, 0x6d
        /*0010*/ 	.byte	0x20, 0x62, 0x6c, 0x6f, 0x63, 0x6b, 0x2d, 0x25, 0x64, 0x20, 0x61, 0x6e, 0x64, 0x20, 0x74, 0x68
        /*0020*/ 	.byte	0x72, 0x65, 0x61, 0x64, 0x2d, 0x28, 0x25, 0x64, 0x2c, 0x20, 0x25, 0x64, 0x29, 0x21, 0x0a, 0x00
.L_0:


//--------------------- .nv.shared.reserved.0     --------------------------
	.section	.nv.shared.reserved.0,"aw",@nobits
	.weak		__nv_reservedSMEM_offset_0_alias
	.size		__nv_reservedSMEM_offset_0_alias, 0, 64
	.other		__nv_reservedSMEM_offset_0_alias,@"STO_CUDA_RESERVED_SHARED STV_DEFAULT"
__nv_reservedSMEM_offset_0_alias:
	.zero		0
	.zero		64


//--------------------- .nv.constant0._Z14hello_from_gpuv --------------------------
	.section	.nv.constant0._Z14hello_from_gpuv,"a",@progbits
	.sectionflags	@""
	.align	4
.nv.constant0._Z14hello_from_gpuv:
	.zero		896


//--------------------- SYMBOLS --------------------------

	.type		.nv.reservedSmem.offset0,@object
	.size		.nv.reservedSmem.offset0,0x4
	.type		vprintf,@function
